//
// Generated by NVIDIA NVVM Compiler
//
// Compiler Build ID: CL-36424714
// Cuda compilation tools, release 13.0, V13.0.88
// Based on NVVM 20.0.0
//

.version 9.0
.target sm_100
.address_size 64

	// .globl	_Z11doubleArrayPii

.visible .entry _Z11doubleArrayPii(
	.param .u64 .ptr .align 1 _Z11doubleArrayPii_param_0,
	.param .u32 _Z11doubleArrayPii_param_1
)
{
	.reg .pred 	%p<2>;
	.reg .b32 	%r<9>;
	.reg .b64 	%rd<5>;

	ld.param.u64 	%rd1, [_Z11doubleArrayPii_param_0];
	ld.param.u32 	%r2, [_Z11doubleArrayPii_param_1];
	mov.u32 	%r3, %tid.x;
	mov.u32 	%r4, %ctaid.x;
	mov.u32 	%r5, %ntid.x;
	mad.lo.s32 	%r1, %r4, %r5, %r3;
	setp.ge.s32 	%p1, %r1, %r2;
	@%p1 bra 	$L__BB0_2;
	cvta.to.global.u64 	%rd2, %rd1;
	mul.wide.s32 	%rd3, %r1, 4;
	add.s64 	%rd4, %rd2, %rd3;
	ld.global.u32 	%r6, [%rd4];
	shl.b32 	%r7, %r6, 8;
	shr.s32 	%r8, %r7, 7;
	st.global.u32 	[%rd4], %r8;
$L__BB0_2:
	ret;

}


// ===== COMPILED SASS (sm_100) =====

	.target	sm_100

	.elftype	@"ET_EXEC"


//--------------------- .note.nv.tkinfo           --------------------------
	.section	.note.nv.tkinfo,"",@"SHT_NOTE"
	.sectionflags	@"SHF_NOTE_NV_TKINFO"
	.tkinfo
        /*0018*/ 	.word	0x00000002
        /*0030*/ 	.string	""
        /*0030*/ 	.string	"ptxas"
        /*0030*/ 	.string	"Cuda compilation tools, release 13.0, V13.0.88"
        /*0030*/ 	.string	"Build cuda_13.0.r13.0/compiler.36424714_0"
        /*0030*/ 	.string	"-arch sm_100 -m 64 "



//--------------------- .note.nv.cuinfo           --------------------------
	.section	.note.nv.cuinfo,"",@"SHT_NOTE"
	.sectionflags	@"SHF_NOTE_NV_CUINFO"
        /*0018*/ 	.short	0x0002
        /*001a*/ 	.short	0x0064
        /*001c*/ 	.short	0x0082
	.zero		2


//--------------------- .nv.info                  --------------------------
	.section	.nv.info,"",@"SHT_CUDA_INFO"
	.align	4


	//----- nvinfo : EIATTR_REGCOUNT
	.align		4
        /*0000*/ 	.byte	0x04, 0x2f
        /*0002*/ 	.short	(.L_1 - .L_0)
	.align		4
.L_0:
        /*0004*/ 	.word	index@(_Z11doubleArrayPii)
        /*0008*/ 	.word	0x00000008


	//----- nvinfo : EIATTR_FRAME_SIZE
	.align		4
.L_1:
        /*000c*/ 	.byte	0x04, 0x11
        /*000e*/ 	.short	(.L_3 - .L_2)
	.align		4
.L_2:
        /*0010*/ 	.word	index@(_Z11doubleArrayPii)
        /*0014*/ 	.word	0x00000000


	//----- nvinfo : EIATTR_MIN_STACK_SIZE
	.align		4
.L_3:
        /*0018*/ 	.byte	0x04, 0x12
        /*001a*/ 	.short	(.L_5 - .L_4)
	.align		4
.L_4:
        /*001c*/ 	.word	index@(_Z11doubleArrayPii)
        /*0020*/ 	.word	0x00000000
.L_5:


//--------------------- .nv.compat                --------------------------
	.section	.nv.compat,"",@"SHT_CUDA_COMPAT_INFO"
	.align	4
        /*0000*/ 	.byte	0x02, 0x09, 0x00, 0x00, 0x02, 0x02, 0x01, 0x00, 0x02, 0x05, 0x05, 0x00, 0x03, 0x07, 0x01, 0x01
        /*0010*/ 	.byte	0x02, 0x03, 0x00, 0x00, 0x02, 0x06, 0x01, 0x00, 0x04, 0x0b, 0x08, 0x00, 0x09, 0x00, 0x00, 0x00
        /*0020*/ 	.byte	0x00, 0x00, 0x00, 0x00


//--------------------- .nv.info._Z11doubleArrayPii --------------------------
	.section	.nv.info._Z11doubleArrayPii,"",@"SHT_CUDA_INFO"
	.sectionflags	@""
	.align	4


	//----- nvinfo : EIATTR_CUDA_API_VERSION
	.align		4
        /*0000*/ 	.byte	0x04, 0x37
        /*0002*/ 	.short	(.L_7 - .L_6)
.L_6:
        /*0004*/ 	.word	0x00000082


	//----- nvinfo : EIATTR_KPARAM_INFO
	.align		4
.L_7:
        /*0008*/ 	.byte	0x04, 0x17
        /*000a*/ 	.short	(.L_9 - .L_8)
.L_8:
        /*000c*/ 	.word	0x00000000
        /*0010*/ 	.short	0x0001
        /*0012*/ 	.short	0x0008
        /*0014*/ 	.byte	0x00, 0xf0, 0x11, 0x00


	//----- nvinfo : EIATTR_KPARAM_INFO
	.align		4
.L_9:
        /*0018*/ 	.byte	0x04, 0x17
        /*001a*/ 	.short	(.L_11 - .L_10)
.L_10:
        /*001c*/ 	.word	0x00000000
        /*0020*/ 	.short	0x0000
        /*0022*/ 	.short	0x0000
        /*0024*/ 	.byte	0x00, 0xf5, 0x21, 0x00


	//----- nvinfo : EIATTR_SPARSE_MMA_MASK
	.align		4
.L_11:
        /*0028*/ 	.byte	0x03, 0x50
        /*002a*/ 	.short	0x0000


	//----- nvinfo : EIATTR_MAXREG_COUNT
	.align		4
        /*002c*/ 	.byte	0x03, 0x1b
        /*002e*/ 	.short	0x00ff


	//----- nvinfo : EIATTR_MERCURY_ISA_VERSION
	.align		4
        /*0030*/ 	.byte	0x03, 0x5f
        /*0032*/ 	.short	0x0101


	//----- nvinfo : EIATTR_VRC_CTA_INIT_COUNT
	.align		4
        /*0034*/ 	.byte	0x02, 0x4a
	.zero		1
	.zero		1


	//----- nvinfo : EIATTR_EXIT_INSTR_OFFSETS
	.align		4
        /*0038*/ 	.byte	0x04, 0x1c
        /*003a*/ 	.short	(.L_13 - .L_12)


	//   ....[0]....
.L_12:
        /*003c*/ 	.word	0x00000070


	//   ....[1]....
        /*0040*/ 	.word	0x000000f0


	//----- nvinfo : EIATTR_CBANK_PARAM_SIZE
	.align		4
.L_13:
        /*0044*/ 	.byte	0x03, 0x19
        /*0046*/ 	.short	0x000c


	//----- nvinfo : EIATTR_PARAM_CBANK
	.align		4
        /*0048*/ 	.byte	0x04, 0x0a
        /*004a*/ 	.short	(.L_15 - .L_14)
	.align		4
.L_14:
        /*004c*/ 	.word	index@(.nv.constant0._Z11doubleArrayPii)
        /*0050*/ 	.short	0x0380
        /*0052*/ 	.short	0x000c


	//----- nvinfo : EIATTR_SW_WAR
	.align		4
.L_15:
        /*0054*/ 	.byte	0x04, 0x36
        /*0056*/ 	.short	(.L_17 - .L_16)
.L_16:
        /*0058*/ 	.word	0x00000008
.L_17:


//--------------------- .nv.callgraph             --------------------------
	.section	.nv.callgraph,"",@"SHT_CUDA_CALLGRAPH"
	.align	4
	.sectionentsize	8
	.align		4
        /*0000*/ 	.word	0x00000000
	.align		4
        /*0004*/ 	.word	0xffffffff
	.align		4
        /*0008*/ 	.word	0x00000000
	.align		4
        /*000c*/ 	.word	0xfffffffe
	.align		4
        /*0010*/ 	.word	0x00000000
	.align		4
        /*0014*/ 	.word	0xfffffffd
	.align		4
        /*0018*/ 	.word	0x00000000
	.align		4
        /*001c*/ 	.word	0xfffffffc


//--------------------- .text._Z11doubleArrayPii  --------------------------
	.section	.text._Z11doubleArrayPii,"ax",@progbits
	.align	128
        .global         _Z11doubleArrayPii
        .type           _Z11doubleArrayPii,@function
        .size           _Z11doubleArrayPii,(.L_x_1 - _Z11doubleArrayPii)
        .other          _Z11doubleArrayPii,@"STO_CUDA_ENTRY STV_DEFAULT"
_Z11doubleArrayPii:
.text._Z11doubleArrayPii:
[----:B------:R-:W-:Y:S01]  /*0000*/  LDC R1, c[0x0][0x37c] ;  /* 0x0000df00ff017b82 */ /* 0x000fe20000000800 */
[----:B------:R-:W0:Y:S07]  /*0010*/  S2R R5, SR_TID.X ;  /* 0x0000000000057919 */ /* 0x000e2e0000002100 */
[----:B------:R-:W0:Y:S01]  /*0020*/  S2UR UR4, SR_CTAID.X ;  /* 0x00000000000479c3 */ /* 0x000e220000002500 */
[----:B------:R-:W1:Y:S07]  /*0030*/  LDCU UR5, c[0x0][0x388] ;  /* 0x00007100ff0577ac */ /* 0x000e6e0008000800 */
[----:B------:R-:W0:Y:S02]  /*0040*/  LDC R0, c[0x0][0x360] ;  /* 0x0000d800ff007b82 */ /* 0x000e240000000800 */
[----:B0-----:R-:W-:-:S05]  /*0050*/  IMAD R5, R0, UR4, R5 ;  /* 0x0000000400057c24 */ /* 0x001fca000f8e0205 */
[----:B-1----:R-:W-:-:S13]  /*0060*/  ISETP.GE.AND P0, PT, R5, UR5, PT ;  /* 0x0000000505007c0c */ /* 0x002fda000bf06270 */
[----:B------:R-:W-:Y:S05]  /*0070*/  @P0 EXIT ;  /* 0x000000000000094d */ /* 0x000fea0003800000 */
[----:B------:R-:W0:Y:S01]  /*0080*/  LDC.64 R2, c[0x0][0x380] ;  /* 0x0000e000ff027b82 */ /* 0x000e220000000a00 */
[----:B------:R-:W1:Y:S01]  /*0090*/  LDCU.64 UR4, c[0x0][0x358] ;  /* 0x00006b00ff0477ac */ /* 0x000e620008000a00 */
[----:B0-----:R-:W-:-:S05]  /*00a0*/  IMAD.WIDE R2, R5, 0x4, R2 ;  /* 0x0000000405027825 */ /* 0x001fca00078e0202 */
[----:B-1----:R-:W2:Y:S02]  /*00b0*/  LDG.E R0, desc[UR4][R2.64] ;  /* 0x0000000402007981 */ /* 0x002ea4000c1e1900 */
[----:B--2---:R-:W-:-:S04]  /*00c0*/  SHF.L.U32 R0, R0, 0x8, RZ ;  /* 0x0000000800007819 */ /* 0x004fc800000006ff */
[----:B------:R-:W-:-:S05]  /*00d0*/  SHF.R.S32.HI R5, RZ, 0x7, R0 ;  /* 0x00000007ff057819 */ /* 0x000fca0000011400 */
[----:B------:R-:W-:Y:S01]  /*00e0*/  STG.E desc[UR4][R2.64], R5 ;  /* 0x0000000502007986 */ /* 0x000fe2000c101904 */
[----:B------:R-:W-:Y:S05]  /*00f0*/  EXIT ;  /* 0x000000000000794d */ /* 0x000fea0003800000 */
.L_x_0:
[----:B------:R-:W-:-:S00]  /*0100*/  BRA `(.L_x_0) ;  /* 0xfffffffc00fc7947 */ /* 0x000fc0000383ffff */
[----:B------:R-:W-:-:S00]  /*0110*/  NOP ;  /* 0x0000000000007918 */ /* 0x000fc00000000000 */
        /* <DEDUP_REMOVED lines=14> */
.L_x_1:


//--------------------- .nv.shared.reserved.0     --------------------------
	.section	.nv.shared.reserved.0,"aw",@nobits
	.weak		__nv_reservedSMEM_offset_0_alias
	.size		__nv_reservedSMEM_offset_0_alias, 0, 64
	.other		__nv_reservedSMEM_offset_0_alias,@"STO_CUDA_RESERVED_SHARED STV_DEFAULT"
__nv_reservedSMEM_offset_0_alias:
	.zero		0
	.zero		64


//--------------------- .nv.constant0._Z11doubleArrayPii --------------------------
	.section	.nv.constant0._Z11doubleArrayPii,"a",@progbits
	.sectionflags	@""
	.align	4
.nv.constant0._Z11doubleArrayPii:
	.zero		908


//--------------------- SYMBOLS --------------------------

	.type		.nv.reservedSmem.offset0,@object
	.size		.nv.reservedSmem.offset0,0x4
